//
// Generated by NVIDIA NVVM Compiler
//
// Compiler Build ID: CL-36424714
// Cuda compilation tools, release 13.0, V13.0.88
// Based on NVVM 20.0.0
//

.version 9.0
.target sm_100
.address_size 64

	// .globl	_Z15transpose_naiveiiPfS_

.visible .entry _Z15transpose_naiveiiPfS_(
	.param .u32 _Z15transpose_naiveiiPfS__param_0,
	.param .u32 _Z15transpose_naiveiiPfS__param_1,
	.param .u64 .ptr .align 1 _Z15transpose_naiveiiPfS__param_2,
	.param .u64 .ptr .align 1 _Z15transpose_naiveiiPfS__param_3
)
{
	.reg .pred 	%p<4>;
	.reg .b32 	%r<15>;
	.reg .b32 	%f<2>;
	.reg .b64 	%rd<9>;

	ld.param.u32 	%r5, [_Z15transpose_naiveiiPfS__param_0];
	ld.param.u32 	%r4, [_Z15transpose_naiveiiPfS__param_1];
	ld.param.u64 	%rd1, [_Z15transpose_naiveiiPfS__param_2];
	ld.param.u64 	%rd2, [_Z15transpose_naiveiiPfS__param_3];
	mov.u32 	%r6, %ctaid.x;
	mov.u32 	%r7, %ntid.x;
	mov.u32 	%r8, %tid.x;
	mad.lo.s32 	%r1, %r6, %r7, %r8;
	mov.u32 	%r9, %ctaid.y;
	mov.u32 	%r10, %ntid.y;
	mov.u32 	%r11, %tid.y;
	mad.lo.s32 	%r12, %r9, %r10, %r11;
	setp.ge.s32 	%p1, %r1, %r4;
	setp.ge.s32 	%p2, %r12, %r5;
	or.pred  	%p3, %p1, %p2;
	@%p3 bra 	$L__BB0_2;
	cvta.to.global.u64 	%rd3, %rd1;
	cvta.to.global.u64 	%rd4, %rd2;
	mad.lo.s32 	%r13, %r4, %r12, %r1;
	mul.wide.s32 	%rd5, %r13, 4;
	add.s64 	%rd6, %rd3, %rd5;
	ld.global.f32 	%f1, [%rd6];
	mad.lo.s32 	%r14, %r1, %r5, %r12;
	mul.wide.s32 	%rd7, %r14, 4;
	add.s64 	%rd8, %rd4, %rd7;
	st.global.f32 	[%rd8], %f1;
$L__BB0_2:
	ret;

}


// ===== COMPILED SASS (sm_100) =====

	.target	sm_100

	.elftype	@"ET_EXEC"


//--------------------- .note.nv.tkinfo           --------------------------
	.section	.note.nv.tkinfo,"",@"SHT_NOTE"
	.sectionflags	@"SHF_NOTE_NV_TKINFO"
	.tkinfo
        /*0018*/ 	.word	0x00000002
        /*0030*/ 	.string	""
        /*0030*/ 	.string	"ptxas"
        /*0030*/ 	.string	"Cuda compilation tools, release 13.0, V13.0.88"
        /*0030*/ 	.string	"Build cuda_13.0.r13.0/compiler.36424714_0"
        /*0030*/ 	.string	"-arch sm_100 -m 64 "



//--------------------- .note.nv.cuinfo           --------------------------
	.section	.note.nv.cuinfo,"",@"SHT_NOTE"
	.sectionflags	@"SHF_NOTE_NV_CUINFO"
        /*0018*/ 	.short	0x0002
        /*001a*/ 	.short	0x0064
        /*001c*/ 	.short	0x0082
	.zero		2


//--------------------- .nv.info                  --------------------------
	.section	.nv.info,"",@"SHT_CUDA_INFO"
	.align	4


	//----- nvinfo : EIATTR_REGCOUNT
	.align		4
        /*0000*/ 	.byte	0x04, 0x2f
        /*0002*/ 	.short	(.L_1 - .L_0)
	.align		4
.L_0:
        /*0004*/ 	.word	index@(_Z15transpose_naiveiiPfS_)
        /*0008*/ 	.word	0x0000000a


	//----- nvinfo : EIATTR_FRAME_SIZE
	.align		4
.L_1:
        /*000c*/ 	.byte	0x04, 0x11
        /*000e*/ 	.short	(.L_3 - .L_2)
	.align		4
.L_2:
        /*0010*/ 	.word	index@(_Z15transpose_naiveiiPfS_)
        /*0014*/ 	.word	0x00000000


	//----- nvinfo : EIATTR_MIN_STACK_SIZE
	.align		4
.L_3:
        /*0018*/ 	.byte	0x04, 0x12
        /*001a*/ 	.short	(.L_5 - .L_4)
	.align		4
.L_4:
        /*001c*/ 	.word	index@(_Z15transpose_naiveiiPfS_)
        /*0020*/ 	.word	0x00000000
.L_5:


//--------------------- .nv.compat                --------------------------
	.section	.nv.compat,"",@"SHT_CUDA_COMPAT_INFO"
	.align	4
        /*0000*/ 	.byte	0x02, 0x09, 0x00, 0x00, 0x02, 0x02, 0x01, 0x00, 0x02, 0x05, 0x05, 0x00, 0x03, 0x07, 0x01, 0x01
        /*0010*/ 	.byte	0x02, 0x03, 0x00, 0x00, 0x02, 0x06, 0x01, 0x00, 0x04, 0x0b, 0x08, 0x00, 0x09, 0x00, 0x00, 0x00
        /*0020*/ 	.byte	0x00, 0x00, 0x00, 0x00


//--------------------- .nv.info._Z15transpose_naiveiiPfS_ --------------------------
	.section	.nv.info._Z15transpose_naiveiiPfS_,"",@"SHT_CUDA_INFO"
	.sectionflags	@""
	.align	4


	//----- nvinfo : EIATTR_CUDA_API_VERSION
	.align		4
        /*0000*/ 	.byte	0x04, 0x37
        /*0002*/ 	.short	(.L_7 - .L_6)
.L_6:
        /*0004*/ 	.word	0x00000082


	//----- nvinfo : EIATTR_KPARAM_INFO
	.align		4
.L_7:
        /*0008*/ 	.byte	0x04, 0x17
        /*000a*/ 	.short	(.L_9 - .L_8)
.L_8:
        /*000c*/ 	.word	0x00000000
        /*0010*/ 	.short	0x0003
        /*0012*/ 	.short	0x0010
        /*0014*/ 	.byte	0x00, 0xf5, 0x21, 0x00


	//----- nvinfo : EIATTR_KPARAM_INFO
	.align		4
.L_9:
        /*0018*/ 	.byte	0x04, 0x17
        /*001a*/ 	.short	(.L_11 - .L_10)
.L_10:
        /*001c*/ 	.word	0x00000000
        /*0020*/ 	.short	0x0002
        /*0022*/ 	.short	0x0008
        /*0024*/ 	.byte	0x00, 0xf5, 0x21, 0x00


	//----- nvinfo : EIATTR_KPARAM_INFO
	.align		4
.L_11:
        /*0028*/ 	.byte	0x04, 0x17
        /*002a*/ 	.short	(.L_13 - .L_12)
.L_12:
        /*002c*/ 	.word	0x00000000
        /*0030*/ 	.short	0x0001
        /*0032*/ 	.short	0x0004
        /*0034*/ 	.byte	0x00, 0xf0, 0x11, 0x00


	//----- nvinfo : EIATTR_KPARAM_INFO
	.align		4
.L_13:
        /*0038*/ 	.byte	0x04, 0x17
        /*003a*/ 	.short	(.L_15 - .L_14)
.L_14:
        /*003c*/ 	.word	0x00000000
        /*0040*/ 	.short	0x0000
        /*0042*/ 	.short	0x0000
        /*0044*/ 	.byte	0x00, 0xf0, 0x11, 0x00


	//----- nvinfo : EIATTR_SPARSE_MMA_MASK
	.align		4
.L_15:
        /*0048*/ 	.byte	0x03, 0x50
        /*004a*/ 	.short	0x0000


	//----- nvinfo : EIATTR_MAXREG_COUNT
	.align		4
        /*004c*/ 	.byte	0x03, 0x1b
        /*004e*/ 	.short	0x00ff


	//----- nvinfo : EIATTR_MERCURY_ISA_VERSION
	.align		4
        /*0050*/ 	.byte	0x03, 0x5f
        /*0052*/ 	.short	0x0101


	//----- nvinfo : EIATTR_VRC_CTA_INIT_COUNT
	.align		4
        /*0054*/ 	.byte	0x02, 0x4a
	.zero		1
	.zero		1


	//----- nvinfo : EIATTR_EXIT_INSTR_OFFSETS
	.align		4
        /*0058*/ 	.byte	0x04, 0x1c
        /*005a*/ 	.short	(.L_17 - .L_16)


	//   ....[0]....
.L_16:
        /*005c*/ 	.word	0x000000c0


	//   ....[1]....
        /*0060*/ 	.word	0x00000160


	//----- nvinfo : EIATTR_CBANK_PARAM_SIZE
	.align		4
.L_17:
        /*0064*/ 	.byte	0x03, 0x19
        /*0066*/ 	.short	0x0018


	//----- nvinfo : EIATTR_PARAM_CBANK
	.align		4
        /*0068*/ 	.byte	0x04, 0x0a
        /*006a*/ 	.short	(.L_19 - .L_18)
	.align		4
.L_18:
        /*006c*/ 	.word	index@(.nv.constant0._Z15transpose_naiveiiPfS_)
        /*0070*/ 	.short	0x0380
        /*0072*/ 	.short	0x0018


	//----- nvinfo : EIATTR_SW_WAR
	.align		4
.L_19:
        /*0074*/ 	.byte	0x04, 0x36
        /*0076*/ 	.short	(.L_21 - .L_20)
.L_20:
        /*0078*/ 	.word	0x00000008
.L_21:


//--------------------- .nv.callgraph             --------------------------
	.section	.nv.callgraph,"",@"SHT_CUDA_CALLGRAPH"
	.align	4
	.sectionentsize	8
	.align		4
        /*0000*/ 	.word	0x00000000
	.align		4
        /*0004*/ 	.word	0xffffffff
	.align		4
        /*0008*/ 	.word	0x00000000
	.align		4
        /*000c*/ 	.word	0xfffffffe
	.align		4
        /*0010*/ 	.word	0x00000000
	.align		4
        /*0014*/ 	.word	0xfffffffd
	.align		4
        /*0018*/ 	.word	0x00000000
	.align		4
        /*001c*/ 	.word	0xfffffffc


//--------------------- .text._Z15transpose_naiveiiPfS_ --------------------------
	.section	.text._Z15transpose_naiveiiPfS_,"ax",@progbits
	.align	128
        .global         _Z15transpose_naiveiiPfS_
        .type           _Z15transpose_naiveiiPfS_,@function
        .size           _Z15transpose_naiveiiPfS_,(.L_x_1 - _Z15transpose_naiveiiPfS_)
        .other          _Z15transpose_naiveiiPfS_,@"STO_CUDA_ENTRY STV_DEFAULT"
_Z15transpose_naiveiiPfS_:
.text._Z15transpose_naiveiiPfS_:
[----:B------:R-:W-:Y:S01]  /*0000*/  LDC R1, c[0x0][0x37c] ;  /* 0x0000df00ff017b82 */ /* 0x000fe20000000800 */
[----:B------:R-:W0:Y:S07]  /*0010*/  S2R R2, SR_TID.Y ;  /* 0x0000000000027919 */ /* 0x000e2e0000002200 */
[----:B------:R-:W1:Y:S01]  /*0020*/  LDC R0, c[0x0][0x360] ;  /* 0x0000d800ff007b82 */ /* 0x000e620000000800 */
[----:B------:R-:W2:Y:S01]  /*0030*/  LDCU.64 UR6, c[0x0][0x380] ;  /* 0x00007000ff0677ac */ /* 0x000ea20008000a00 */
[----:B------:R-:W1:Y:S06]  /*0040*/  S2R R3, SR_TID.X ;  /* 0x0000000000037919 */ /* 0x000e6c0000002100 */
[----:B------:R-:W0:Y:S08]  /*0050*/  S2UR UR5, SR_CTAID.Y ;  /* 0x00000000000579c3 */ /* 0x000e300000002600 */
[----:B------:R-:W0:Y:S08]  /*0060*/  LDC R7, c[0x0][0x364] ;  /* 0x0000d900ff077b82 */ /* 0x000e300000000800 */
[----:B------:R-:W1:Y:S01]  /*0070*/  S2UR UR4, SR_CTAID.X ;  /* 0x00000000000479c3 */ /* 0x000e620000002500 */
[----:B0-----:R-:W-:-:S05]  /*0080*/  IMAD R7, R7, UR5, R2 ;  /* 0x0000000507077c24 */ /* 0x001fca000f8e0202 */
[----:B--2---:R-:W-:Y:S01]  /*0090*/  ISETP.GE.AND P0, PT, R7, UR6, PT ;  /* 0x0000000607007c0c */ /* 0x004fe2000bf06270 */
[----:B-1----:R-:W-:-:S05]  /*00a0*/  IMAD R0, R0, UR4, R3 ;  /* 0x0000000400007c24 */ /* 0x002fca000f8e0203 */
[----:B------:R-:W-:-:S13]  /*00b0*/  ISETP.GE.OR P0, PT, R0, UR7, P0 ;  /* 0x0000000700007c0c */ /* 0x000fda0008706670 */
[----:B------:R-:W-:Y:S05]  /*00c0*/  @P0 EXIT ;  /* 0x000000000000094d */ /* 0x000fea0003800000 */
[----:B------:R-:W0:Y:S01]  /*00d0*/  LDC.64 R2, c[0x0][0x388] ;  /* 0x0000e200ff027b82 */ /* 0x000e220000000a00 */
[----:B------:R-:W1:Y:S01]  /*00e0*/  LDCU.64 UR4, c[0x0][0x358] ;  /* 0x00006b00ff0477ac */ /* 0x000e620008000a00 */
[----:B------:R-:W-:-:S04]  /*00f0*/  IMAD R5, R7, UR7, R0 ;  /* 0x0000000707057c24 */ /* 0x000fc8000f8e0200 */
[----:B0-----:R-:W-:Y:S02]  /*0100*/  IMAD.WIDE R2, R5, 0x4, R2 ;  /* 0x0000000405027825 */ /* 0x001fe400078e0202 */
[----:B------:R-:W0:Y:S04]  /*0110*/  LDC.64 R4, c[0x0][0x390] ;  /* 0x0000e400ff047b82 */ /* 0x000e280000000a00 */
[----:B-1----:R-:W2:Y:S01]  /*0120*/  LDG.E R3, desc[UR4][R2.64] ;  /* 0x0000000402037981 */ /* 0x002ea2000c1e1900 */
[----:B------:R-:W-:-:S04]  /*0130*/  IMAD R7, R0, UR6, R7 ;  /* 0x0000000600077c24 */ /* 0x000fc8000f8e0207 */
[----:B0-----:R-:W-:-:S05]  /*0140*/  IMAD.WIDE R4, R7, 0x4, R4 ;  /* 0x0000000407047825 */ /* 0x001fca00078e0204 */
[----:B--2---:R-:W-:Y:S01]  /*0150*/  STG.E desc[UR4][R4.64], R3 ;  /* 0x0000000304007986 */ /* 0x004fe2000c101904 */
[----:B------:R-:W-:Y:S05]  /*0160*/  EXIT ;  /* 0x000000000000794d */ /* 0x000fea0003800000 */
.L_x_0:
[----:B------:R-:W-:-:S00]  /*0170*/  BRA `(.L_x_0) ;  /* 0xfffffffc00fc7947 */ /* 0x000fc0000383ffff */
[----:B------:R-:W-:-:S00]  /*0180*/  NOP ;  /* 0x0000000000007918 */ /* 0x000fc00000000000 */
[----:B------:R-:W-:-:S00]  /*0190*/  NOP ;  /* 0x0000000000007918 */ /* 0x000fc00000000000 */
[----:B------:R-:W-:-:S00]  /*01a0*/  NOP ;  /* 0x0000000000007918 */ /* 0x000fc00000000000 */
[----:B------:R-:W-:-:S00]  /*01b0*/  NOP ;  /* 0x0000000000007918 */ /* 0x000fc00000000000 */
[----:B------:R-:W-:-:S00]  /*01c0*/  NOP ;  /* 0x0000000000007918 */ /* 0x000fc00000000000 */
[----:B------:R-:W-:-:S00]  /*01d0*/  NOP ;  /* 0x0000000000007918 */ /* 0x000fc00000000000 */
[----:B------:R-:W-:-:S00]  /*01e0*/  NOP ;  /* 0x0000000000007918 */ /* 0x000fc00000000000 */
[----:B------:R-:W-:-:S00]  /*01f0*/  NOP ;  /* 0x0000000000007918 */ /* 0x000fc00000000000 */
.L_x_1:


//--------------------- .nv.shared.reserved.0     --------------------------
	.section	.nv.shared.reserved.0,"aw",@nobits
	.weak		__nv_reservedSMEM_offset_0_alias
	.size		__nv_reservedSMEM_offset_0_alias, 0, 64
	.other		__nv_reservedSMEM_offset_0_alias,@"STO_CUDA_RESERVED_SHARED STV_DEFAULT"
__nv_reservedSMEM_offset_0_alias:
	.zero		0
	.zero		64


//--------------------- .nv.constant0._Z15transpose_naiveiiPfS_ --------------------------
	.section	.nv.constant0._Z15transpose_naiveiiPfS_,"a",@progbits
	.sectionflags	@""
	.align	4
.nv.constant0._Z15transpose_naiveiiPfS_:
	.zero		920


//--------------------- SYMBOLS --------------------------

	.type		.nv.reservedSmem.offset0,@object
	.size		.nv.reservedSmem.offset0,0x4
